//
// Generated by NVIDIA NVVM Compiler
//
// Compiler Build ID: CL-36424714
// Cuda compilation tools, release 13.0, V13.0.88
// Based on NVVM 20.0.0
//

.version 9.0
.target sm_100
.address_size 64

	// .globl	_Z15layerNormKernelPKfPfS1_S1_if
.extern .shared .align 16 .b8 shared_mem[];

.visible .entry _Z15layerNormKernelPKfPfS1_S1_if(
	.param .u64 .ptr .align 1 _Z15layerNormKernelPKfPfS1_S1_if_param_0,
	.param .u64 .ptr .align 1 _Z15layerNormKernelPKfPfS1_S1_if_param_1,
	.param .u64 .ptr .align 1 _Z15layerNormKernelPKfPfS1_S1_if_param_2,
	.param .u64 .ptr .align 1 _Z15layerNormKernelPKfPfS1_S1_if_param_3,
	.param .u32 _Z15layerNormKernelPKfPfS1_S1_if_param_4,
	.param .f32 _Z15layerNormKernelPKfPfS1_S1_if_param_5
)
{
	.reg .pred 	%p<4>;
	.reg .b32 	%r<6>;
	.reg .b32 	%f<23>;
	.reg .b64 	%rd<15>;

	ld.param.u64 	%rd1, [_Z15layerNormKernelPKfPfS1_S1_if_param_0];
	ld.param.u64 	%rd2, [_Z15layerNormKernelPKfPfS1_S1_if_param_1];
	ld.param.u64 	%rd3, [_Z15layerNormKernelPKfPfS1_S1_if_param_2];
	ld.param.u64 	%rd4, [_Z15layerNormKernelPKfPfS1_S1_if_param_3];
	ld.param.u32 	%r3, [_Z15layerNormKernelPKfPfS1_S1_if_param_4];
	ld.param.f32 	%f2, [_Z15layerNormKernelPKfPfS1_S1_if_param_5];
	mov.u32 	%r4, %ctaid.x;
	mov.u32 	%r5, %ntid.x;
	mov.u32 	%r1, %tid.x;
	mad.lo.s32 	%r2, %r4, %r5, %r1;
	setp.ge.s32 	%p1, %r2, %r3;
	@%p1 bra 	$L__BB0_6;
	cvta.to.global.u64 	%rd5, %rd1;
	mul.wide.s32 	%rd6, %r2, 4;
	add.s64 	%rd7, %rd5, %rd6;
	ld.global.f32 	%f1, [%rd7];
	atom.shared.add.f32 	%f3, [shared_mem], %f1;
	bar.sync 	0;
	setp.ne.s32 	%p2, %r1, 0;
	@%p2 bra 	$L__BB0_3;
	ld.shared.f32 	%f4, [shared_mem];
	cvt.rn.f32.s32 	%f5, %r3;
	div.rn.f32 	%f6, %f4, %f5;
	st.shared.f32 	[shared_mem], %f6;
$L__BB0_3:
	setp.ne.s32 	%p3, %r1, 0;
	bar.sync 	0;
	ld.shared.f32 	%f7, [shared_mem];
	sub.f32 	%f8, %f1, %f7;
	mul.f32 	%f9, %f8, %f8;
	atom.shared.add.f32 	%f10, [shared_mem+4], %f9;
	bar.sync 	0;
	@%p3 bra 	$L__BB0_5;
	ld.shared.f32 	%f11, [shared_mem+4];
	cvt.rn.f32.s32 	%f12, %r3;
	div.rn.f32 	%f13, %f11, %f12;
	st.shared.f32 	[shared_mem+4], %f13;
$L__BB0_5:
	bar.sync 	0;
	ld.shared.v2.f32 	{%f14, %f15}, [shared_mem];
	sub.f32 	%f16, %f1, %f14;
	add.f32 	%f17, %f2, %f15;
	sqrt.rn.f32 	%f18, %f17;
	div.rn.f32 	%f19, %f16, %f18;
	cvta.to.global.u64 	%rd8, %rd3;
	add.s64 	%rd10, %rd8, %rd6;
	ld.global.f32 	%f20, [%rd10];
	cvta.to.global.u64 	%rd11, %rd4;
	add.s64 	%rd12, %rd11, %rd6;
	ld.global.f32 	%f21, [%rd12];
	fma.rn.f32 	%f22, %f19, %f20, %f21;
	cvta.to.global.u64 	%rd13, %rd2;
	add.s64 	%rd14, %rd13, %rd6;
	st.global.f32 	[%rd14], %f22;
$L__BB0_6:
	ret;

}


// ===== COMPILED SASS (sm_100) =====

	.target	sm_100

	.elftype	@"ET_EXEC"


//--------------------- .note.nv.tkinfo           --------------------------
	.section	.note.nv.tkinfo,"",@"SHT_NOTE"
	.sectionflags	@"SHF_NOTE_NV_TKINFO"
	.tkinfo
        /*0018*/ 	.word	0x00000002
        /*0030*/ 	.string	""
        /*0030*/ 	.string	"ptxas"
        /*0030*/ 	.string	"Cuda compilation tools, release 13.0, V13.0.88"
        /*0030*/ 	.string	"Build cuda_13.0.r13.0/compiler.36424714_0"
        /*0030*/ 	.string	"-arch sm_100 -m 64 "



//--------------------- .note.nv.cuinfo           --------------------------
	.section	.note.nv.cuinfo,"",@"SHT_NOTE"
	.sectionflags	@"SHF_NOTE_NV_CUINFO"
        /*0018*/ 	.short	0x0002
        /*001a*/ 	.short	0x0064
        /*001c*/ 	.short	0x0082
	.zero		2


//--------------------- .nv.info                  --------------------------
	.section	.nv.info,"",@"SHT_CUDA_INFO"
	.align	4


	//----- nvinfo : EIATTR_REGCOUNT
	.align		4
        /*0000*/ 	.byte	0x04, 0x2f
        /*0002*/ 	.short	(.L_1 - .L_0)
	.align		4
.L_0:
        /*0004*/ 	.word	index@(_Z15layerNormKernelPKfPfS1_S1_if)
        /*0008*/ 	.word	0x00000011


	//----- nvinfo : EIATTR_FRAME_SIZE
	.align		4
.L_1:
        /*000c*/ 	.byte	0x04, 0x11
        /*000e*/ 	.short	(.L_3 - .L_2)
	.align		4
.L_2:
        /*0010*/ 	.word	index@($__internal_1_$__cuda_sm3x_div_rn_noftz_f32_slowpath)
        /*0014*/ 	.word	0x00000000


	//----- nvinfo : EIATTR_FRAME_SIZE
	.align		4
.L_3:
        /*0018*/ 	.byte	0x04, 0x11
        /*001a*/ 	.short	(.L_5 - .L_4)
	.align		4
.L_4:
        /*001c*/ 	.word	index@($__internal_0_$__cuda_sm20_sqrt_rn_f32_slowpath)
        /*0020*/ 	.word	0x00000000


	//----- nvinfo : EIATTR_FRAME_SIZE
	.align		4
.L_5:
        /*0024*/ 	.byte	0x04, 0x11
        /*0026*/ 	.short	(.L_7 - .L_6)
	.align		4
.L_6:
        /*0028*/ 	.word	index@(_Z15layerNormKernelPKfPfS1_S1_if)
        /*002c*/ 	.word	0x00000000


	//----- nvinfo : EIATTR_MIN_STACK_SIZE
	.align		4
.L_7:
        /*0030*/ 	.byte	0x04, 0x12
        /*0032*/ 	.short	(.L_9 - .L_8)
	.align		4
.L_8:
        /*0034*/ 	.word	index@(_Z15layerNormKernelPKfPfS1_S1_if)
        /*0038*/ 	.word	0x00000000
.L_9:


//--------------------- .nv.compat                --------------------------
	.section	.nv.compat,"",@"SHT_CUDA_COMPAT_INFO"
	.align	4
        /*0000*/ 	.byte	0x02, 0x09, 0x00, 0x00, 0x02, 0x02, 0x01, 0x00, 0x02, 0x05, 0x05, 0x00, 0x03, 0x07, 0x01, 0x01
        /*0010*/ 	.byte	0x02, 0x03, 0x00, 0x00, 0x02, 0x06, 0x01, 0x00, 0x04, 0x0b, 0x08, 0x00, 0x01, 0x00, 0x00, 0x00
        /*0020*/ 	.byte	0x00, 0x00, 0x00, 0x00


//--------------------- .nv.info._Z15layerNormKernelPKfPfS1_S1_if --------------------------
	.section	.nv.info._Z15layerNormKernelPKfPfS1_S1_if,"",@"SHT_CUDA_INFO"
	.sectionflags	@""
	.align	4


	//----- nvinfo : EIATTR_CUDA_API_VERSION
	.align		4
        /*0000*/ 	.byte	0x04, 0x37
        /*0002*/ 	.short	(.L_11 - .L_10)
.L_10:
        /*0004*/ 	.word	0x00000082


	//----- nvinfo : EIATTR_KPARAM_INFO
	.align		4
.L_11:
        /*0008*/ 	.byte	0x04, 0x17
        /*000a*/ 	.short	(.L_13 - .L_12)
.L_12:
        /*000c*/ 	.word	0x00000000
        /*0010*/ 	.short	0x0005
        /*0012*/ 	.short	0x0024
        /*0014*/ 	.byte	0x00, 0xf0, 0x11, 0x00


	//----- nvinfo : EIATTR_KPARAM_INFO
	.align		4
.L_13:
        /*0018*/ 	.byte	0x04, 0x17
        /*001a*/ 	.short	(.L_15 - .L_14)
.L_14:
        /*001c*/ 	.word	0x00000000
        /*0020*/ 	.short	0x0004
        /*0022*/ 	.short	0x0020
        /*0024*/ 	.byte	0x00, 0xf0, 0x11, 0x00


	//----- nvinfo : EIATTR_KPARAM_INFO
	.align		4
.L_15:
        /*0028*/ 	.byte	0x04, 0x17
        /*002a*/ 	.short	(.L_17 - .L_16)
.L_16:
        /*002c*/ 	.word	0x00000000
        /*0030*/ 	.short	0x0003
        /*0032*/ 	.short	0x0018
        /*0034*/ 	.byte	0x00, 0xf5, 0x21, 0x00


	//----- nvinfo : EIATTR_KPARAM_INFO
	.align		4
.L_17:
        /*0038*/ 	.byte	0x04, 0x17
        /*003a*/ 	.short	(.L_19 - .L_18)
.L_18:
        /*003c*/ 	.word	0x00000000
        /*0040*/ 	.short	0x0002
        /*0042*/ 	.short	0x0010
        /*0044*/ 	.byte	0x00, 0xf5, 0x21, 0x00


	//----- nvinfo : EIATTR_KPARAM_INFO
	.align		4
.L_19:
        /*0048*/ 	.byte	0x04, 0x17
        /*004a*/ 	.short	(.L_21 - .L_20)
.L_20:
        /*004c*/ 	.word	0x00000000
        /*0050*/ 	.short	0x0001
        /*0052*/ 	.short	0x0008
        /*0054*/ 	.byte	0x00, 0xf5, 0x21, 0x00


	//----- nvinfo : EIATTR_KPARAM_INFO
	.align		4
.L_21:
        /*0058*/ 	.byte	0x04, 0x17
        /*005a*/ 	.short	(.L_23 - .L_22)
.L_22:
        /*005c*/ 	.word	0x00000000
        /*0060*/ 	.short	0x0000
        /*0062*/ 	.short	0x0000
        /*0064*/ 	.byte	0x00, 0xf5, 0x21, 0x00


	//----- nvinfo : EIATTR_SPARSE_MMA_MASK
	.align		4
.L_23:
        /*0068*/ 	.byte	0x03, 0x50
        /*006a*/ 	.short	0x0000


	//----- nvinfo : EIATTR_MAXREG_COUNT
	.align		4
        /*006c*/ 	.byte	0x03, 0x1b
        /*006e*/ 	.short	0x00ff


	//----- nvinfo : EIATTR_NUM_BARRIERS
	.align		4
        /*0070*/ 	.byte	0x02, 0x4c
        /*0072*/ 	.byte	0x01
	.zero		1


	//----- nvinfo : EIATTR_MERCURY_ISA_VERSION
	.align		4
        /*0074*/ 	.byte	0x03, 0x5f
        /*0076*/ 	.short	0x0101


	//----- nvinfo : EIATTR_VRC_CTA_INIT_COUNT
	.align		4
        /*0078*/ 	.byte	0x02, 0x4a
	.zero		1
	.zero		1


	//----- nvinfo : EIATTR_EXIT_INSTR_OFFSETS
	.align		4
        /*007c*/ 	.byte	0x04, 0x1c
        /*007e*/ 	.short	(.L_25 - .L_24)


	//   ....[0]....
.L_24:
        /*0080*/ 	.word	0x00000070


	//   ....[1]....
        /*0084*/ 	.word	0x000007c0


	//----- nvinfo : EIATTR_CRS_STACK_SIZE
	.align		4
.L_25:
        /*0088*/ 	.byte	0x04, 0x1e
        /*008a*/ 	.short	(.L_27 - .L_26)
.L_26:
        /*008c*/ 	.word	0x00000000


	//----- nvinfo : EIATTR_CBANK_PARAM_SIZE
	.align		4
.L_27:
        /*0090*/ 	.byte	0x03, 0x19
        /*0092*/ 	.short	0x0028


	//----- nvinfo : EIATTR_PARAM_CBANK
	.align		4
        /*0094*/ 	.byte	0x04, 0x0a
        /*0096*/ 	.short	(.L_29 - .L_28)
	.align		4
.L_28:
        /*0098*/ 	.word	index@(.nv.constant0._Z15layerNormKernelPKfPfS1_S1_if)
        /*009c*/ 	.short	0x0380
        /*009e*/ 	.short	0x0028


	//----- nvinfo : EIATTR_SW_WAR
	.align		4
.L_29:
        /*00a0*/ 	.byte	0x04, 0x36
        /*00a2*/ 	.short	(.L_31 - .L_30)
.L_30:
        /*00a4*/ 	.word	0x00000008
.L_31:


//--------------------- .nv.callgraph             --------------------------
	.section	.nv.callgraph,"",@"SHT_CUDA_CALLGRAPH"
	.align	4
	.sectionentsize	8
	.align		4
        /*0000*/ 	.word	0x00000000
	.align		4
        /*0004*/ 	.word	0xffffffff
	.align		4
        /*0008*/ 	.word	0x00000000
	.align		4
        /*000c*/ 	.word	0xfffffffe
	.align		4
        /*0010*/ 	.word	0x00000000
	.align		4
        /*0014*/ 	.word	0xfffffffd
	.align		4
        /*0018*/ 	.word	0x00000000
	.align		4
        /*001c*/ 	.word	0xfffffffc


//--------------------- .text._Z15layerNormKernelPKfPfS1_S1_if --------------------------
	.section	.text._Z15layerNormKernelPKfPfS1_S1_if,"ax",@progbits
	.align	128
        .global         _Z15layerNormKernelPKfPfS1_S1_if
        .type           _Z15layerNormKernelPKfPfS1_S1_if,@function
        .size           _Z15layerNormKernelPKfPfS1_S1_if,(.L_x_30 - _Z15layerNormKernelPKfPfS1_S1_if)
        .other          _Z15layerNormKernelPKfPfS1_S1_if,@"STO_CUDA_ENTRY STV_DEFAULT"
_Z15layerNormKernelPKfPfS1_S1_if:
.text._Z15layerNormKernelPKfPfS1_S1_if:
[----:B------:R-:W-:Y:S01]  /*0000*/  LDC R1, c[0x0][0x37c] ;  /* 0x0000df00ff017b82 */ /* 0x000fe20000000800 */
[----:B------:R-:W0:Y:S07]  /*0010*/  S2R R2, SR_TID.X ;  /* 0x0000000000027919 */ /* 0x000e2e0000002100 */
[----:B------:R-:W0:Y:S01]  /*0020*/  S2UR UR4, SR_CTAID.X ;  /* 0x00000000000479c3 */ /* 0x000e220000002500 */
[----:B------:R-:W1:Y:S07]  /*0030*/  LDCU UR8, c[0x0][0x3a0] ;  /* 0x00007400ff0877ac */ /* 0x000e6e0008000800 */
[----:B------:R-:W0:Y:S02]  /*0040*/  LDC R3, c[0x0][0x360] ;  /* 0x0000d800ff037b82 */ /* 0x000e240000000800 */
[----:B0-----:R-:W-:-:S05]  /*0050*/  IMAD R4, R3, UR4, R2 ;  /* 0x0000000403047c24 */ /* 0x001fca000f8e0202 */
[----:B-1----:R-:W-:-:S13]  /*0060*/  ISETP.GE.AND P0, PT, R4, UR8, PT ;  /* 0x0000000804007c0c */ /* 0x002fda000bf06270 */
[----:B------:R-:W-:Y:S05]  /*0070*/  @P0 EXIT ;  /* 0x000000000000094d */ /* 0x000fea0003800000 */
[----:B------:R-:W0:Y:S01]  /*0080*/  LDC.64 R6, c[0x0][0x380] ;  /* 0x0000e000ff067b82 */ /* 0x000e220000000a00 */
[----:B------:R-:W1:Y:S01]  /*0090*/  LDCU.64 UR6, c[0x0][0x358] ;  /* 0x00006b00ff0677ac */ /* 0x000e620008000a00 */
[----:B0-----:R-:W-:-:S05]  /*00a0*/  IMAD.WIDE R6, R4, 0x4, R6 ;  /* 0x0000000404067825 */ /* 0x001fca00078e0206 */
[----:B-1----:R0:W5:Y:S01]  /*00b0*/  LDG.E R5, desc[UR6][R6.64] ;  /* 0x0000000606057981 */ /* 0x002162000c1e1900 */
[----:B------:R-:W1:Y:S01]  /*00c0*/  S2UR UR5, SR_CgaCtaId ;  /* 0x00000000000579c3 */ /* 0x000e620000008800 */
[----:B------:R-:W-:Y:S01]  /*00d0*/  UMOV UR4, 0x400 ;  /* 0x0000040000047882 */ /* 0x000fe20000000000 */
[----:B------:R-:W-:Y:S01]  /*00e0*/  BSSY.RECONVERGENT B0, `(.L_x_0) ;  /* 0x0000007000007945 */ /* 0x000fe20003800200 */
[----:B-1----:R-:W-:-:S06]  /*00f0*/  ULEA UR4, UR5, UR4, 0x18 ;  /* 0x0000000405047291 */ /* 0x002fcc000f8ec0ff */
[----:B0-----:R-:W-:-:S07]  /*0100*/  IMAD.U32 R3, RZ, RZ, UR4 ;  /* 0x00000004ff037e24 */ /* 0x001fce000f8e00ff */
.L_x_1:
[----:B------:R-:W0:Y:S02]  /*0110*/  LDS R6, [R3] ;  /* 0x0000000003067984 */ /* 0x000e240000000800 */
[----:B0----5:R-:W-:-:S05]  /*0120*/  FADD R7, R5, R6 ;  /* 0x0000000605077221 */ /* 0x021fca0000000000 */
[----:B------:R-:W0:Y:S02]  /*0130*/  ATOMS.CAST.SPIN P0, [R3], R6, R7 ;  /* 0x000000060300758d */ /* 0x000e240001800007 */
[----:B0-----:R-:W-:Y:S05]  /*0140*/  @!P0 BRA `(.L_x_1) ;  /* 0xfffffffc00f08947 */ /* 0x001fea000383ffff */
[----:B------:R-:W-:Y:S05]  /*0150*/  BSYNC.RECONVERGENT B0 ;  /* 0x0000000000007941 */ /* 0x000fea0003800200 */
.L_x_0:
[----:B------:R-:W-:Y:S01]  /*0160*/  BAR.SYNC.DEFER_BLOCKING 0x0 ;  /* 0x0000000000007b1d */ /* 0x000fe20000010000 */
[----:B------:R-:W-:-:S05]  /*0170*/  ISETP.NE.AND P0, PT, R2, RZ, PT ;  /* 0x000000ff0200720c */ /* 0x000fca0003f05270 */
[----:B------:R-:W-:Y:S08]  /*0180*/  BSSY.RECONVERGENT B0, `(.L_x_2) ;  /* 0x0000014000007945 */ /* 0x000ff00003800200 */
[----:B------:R-:W-:Y:S05]  /*0190*/  @P0 BRA `(.L_x_3) ;  /* 0x0000000000480947 */ /* 0x000fea0003800000 */
[----:B------:R0:W1:Y:S02]  /*01a0*/  LDS R0, [R3] ;  /* 0x0000000003007984 */ /* 0x0000640000000800 */
[----:B0-----:R-:W-:-:S04]  /*01b0*/  I2FP.F32.S32 R3, UR8 ;  /* 0x0000000800037c45 */ /* 0x001fc80008201400 */
[----:B------:R-:W0:Y:S02]  /*01c0*/  MUFU.RCP R6, R3 ;  /* 0x0000000300067308 */ /* 0x000e240000001000 */
[----:B0-----:R-:W-:-:S04]  /*01d0*/  FFMA R7, -R3, R6, 1 ;  /* 0x3f80000003077423 */ /* 0x001fc80000000106 */
[----:B------:R-:W-:Y:S02]  /*01e0*/  FFMA R7, R6, R7, R6 ;  /* 0x0000000706077223 */ /* 0x000fe40000000006 */
[----:B-1----:R-:W0:Y:S02]  /*01f0*/  FCHK P0, R0, R3 ;  /* 0x0000000300007302 */ /* 0x002e240000000000 */
[----:B------:R-:W-:-:S04]  /*0200*/  FFMA R6, R0, R7, RZ ;  /* 0x0000000700067223 */ /* 0x000fc800000000ff */
[----:B------:R-:W-:-:S04]  /*0210*/  FFMA R8, -R3, R6, R0 ;  /* 0x0000000603087223 */ /* 0x000fc80000000100 */
[----:B------:R-:W-:Y:S01]  /*0220*/  FFMA R6, R7, R8, R6 ;  /* 0x0000000807067223 */ /* 0x000fe20000000006 */
[----:B0-----:R-:W-:Y:S06]  /*0230*/  @!P0 BRA `(.L_x_4) ;  /* 0x00000000000c8947 */ /* 0x001fec0003800000 */
[----:B------:R-:W-:-:S07]  /*0240*/  MOV R6, 0x260 ;  /* 0x0000026000067802 */ /* 0x000fce0000000f00 */
[----:B------:R-:W-:Y:S05]  /*0250*/  CALL.REL.NOINC `($__internal_1_$__cuda_sm3x_div_rn_noftz_f32_slowpath) ;  /* 0x0000000400b47944 */ /* 0x000fea0003c00000 */
[----:B------:R-:W-:-:S07]  /*0260*/  IMAD.MOV.U32 R6, RZ, RZ, R0 ;  /* 0x000000ffff067224 */ /* 0x000fce00078e0000 */
.L_x_4:
[----:B------:R-:W0:Y:S01]  /*0270*/  S2UR UR5, SR_CgaCtaId ;  /* 0x00000000000579c3 */ /* 0x000e220000008800 */
[----:B------:R-:W-:Y:S02]  /*0280*/  UMOV UR4, 0x400 ;  /* 0x0000040000047882 */ /* 0x000fe40000000000 */
[----:B0-----:R-:W-:-:S06]  /*0290*/  ULEA UR4, UR5, UR4, 0x18 ;  /* 0x0000000405047291 */ /* 0x001fcc000f8ec0ff */
[----:B------:R-:W-:-:S05]  /*02a0*/  MOV R3, UR4 ;  /* 0x0000000400037c02 */ /* 0x000fca0008000f00 */
[----:B------:R0:W-:Y:S02]  /*02b0*/  STS [R3], R6 ;  /* 0x0000000603007388 */ /* 0x0001e40000000800 */
.L_x_3:
[----:B------:R-:W-:Y:S05]  /*02c0*/  BSYNC.RECONVERGENT B0 ;  /* 0x0000000000007941 */ /* 0x000fea0003800200 */
.L_x_2:
[----:B------:R-:W-:Y:S01]  /*02d0*/  BAR.SYNC.DEFER_BLOCKING 0x0 ;  /* 0x0000000000007b1d */ /* 0x000fe20000010000 */
[----:B------:R-:W-:-:S05]  /*02e0*/  ISETP.NE.AND P1, PT, R2, RZ, PT ;  /* 0x000000ff0200720c */ /* 0x000fca0003f25270 */
[----:B------:R-:W-:Y:S01]  /*02f0*/  BSSY.RECONVERGENT B0, `(.L_x_5) ;  /* 0x0000008000007945 */ /* 0x000fe20003800200 */
[----:B------:R-:W1:Y:S02]  /*0300*/  LDS R0, [R3] ;  /* 0x0000000003007984 */ /* 0x000e640000000800 */
[----:B-1----:R-:W-:-:S04]  /*0310*/  FADD R0, R5, -R0 ;  /* 0x8000000005007221 */ /* 0x002fc80000000000 */
[----:B------:R-:W-:-:S07]  /*0320*/  FMUL R7, R0, R0 ;  /* 0x0000000000077220 */ /* 0x000fce0000400000 */
.L_x_6:
[----:B------:R-:W1:Y:S02]  /*0330*/  LDS R8, [R3+0x4] ;  /* 0x0000040003087984 */ /* 0x000e640000000800 */
[----:B-1----:R-:W-:-:S05]  /*0340*/  FADD R9, R7, R8 ;  /* 0x0000000807097221 */ /* 0x002fca0000000000 */
[----:B------:R-:W1:Y:S02]  /*0350*/  ATOMS.CAST.SPIN P0, [R3+0x4], R8, R9 ;  /* 0x000004080300758d */ /* 0x000e640001800009 */
[----:B-1----:R-:W-:Y:S05]  /*0360*/  @!P0 BRA `(.L_x_6) ;  /* 0xfffffffc00f08947 */ /* 0x002fea000383ffff */
[----:B------:R-:W-:Y:S05]  /*0370*/  BSYNC.RECONVERGENT B0 ;  /* 0x0000000000007941 */ /* 0x000fea0003800200 */
.L_x_5:
[----:B------:R-:W-:Y:S06]  /*0380*/  BAR.SYNC.DEFER_BLOCKING 0x0 ;  /* 0x0000000000007b1d */ /* 0x000fec0000010000 */
[----:B------:R-:W-:Y:S04]  /*0390*/  BSSY.RECONVERGENT B0, `(.L_x_7) ;  /* 0x0000018000007945 */ /* 0x000fe80003800200 */
[----:B------:R-:W-:Y:S05]  /*03a0*/  @P1 BRA `(.L_x_8) ;  /* 0x0000000000581947 */ /* 0x000fea0003800000 */
[----:B0-----:R-:W0:Y:S01]  /*03b0*/  LDS R3, [R3+0x4] ;  /* 0x0000040003037984 */ /* 0x001e220000000800 */
[----:B------:R-:W1:Y:S01]  /*03c0*/  LDCU UR4, c[0x0][0x3a0] ;  /* 0x00007400ff0477ac */ /* 0x000e620008000800 */
[----:B------:R-:W-:Y:S01]  /*03d0*/  BSSY.RECONVERGENT B1, `(.L_x_9) ;  /* 0x000000e000017945 */ /* 0x000fe20003800200 */
[----:B-1----:R-:W-:-:S04]  /*03e0*/  I2FP.F32.S32 R6, UR4 ;  /* 0x0000000400067c45 */ /* 0x002fc80008201400 */
[----:B------:R-:W1:Y:S08]  /*03f0*/  MUFU.RCP R7, R6 ;  /* 0x0000000600077308 */ /* 0x000e700000001000 */
[----:B0-----:R-:W0:Y:S01]  /*0400*/  FCHK P0, R3, R6 ;  /* 0x0000000603007302 */ /* 0x001e220000000000 */
[----:B-1----:R-:W-:-:S04]  /*0410*/  FFMA R0, -R6, R7, 1 ;  /* 0x3f80000006007423 */ /* 0x002fc80000000107 */
[----:B------:R-:W-:-:S04]  /*0420*/  FFMA R0, R7, R0, R7 ;  /* 0x0000000007007223 */ /* 0x000fc80000000007 */
[----:B------:R-:W-:-:S04]  /*0430*/  FFMA R2, R0, R3, RZ ;  /* 0x0000000300027223 */ /* 0x000fc800000000ff */
[----:B------:R-:W-:-:S04]  /*0440*/  FFMA R7, -R6, R2, R3 ;  /* 0x0000000206077223 */ /* 0x000fc80000000103 */
[----:B------:R-:W-:Y:S01]  /*0450*/  FFMA R0, R0, R7, R2 ;  /* 0x0000000700007223 */ /* 0x000fe20000000002 */
[----:B0-----:R-:W-:Y:S06]  /*0460*/  @!P0 BRA `(.L_x_10) ;  /* 0x0000000000108947 */ /* 0x001fec0003800000 */
[----:B------:R-:W-:Y:S02]  /*0470*/  IMAD.MOV.U32 R0, RZ, RZ, R3 ;  /* 0x000000ffff007224 */ /* 0x000fe400078e0003 */
[----:B------:R-:W-:Y:S01]  /*0480*/  IMAD.MOV.U32 R3, RZ, RZ, R6 ;  /* 0x000000ffff037224 */ /* 0x000fe200078e0006 */
[----:B------:R-:W-:-:S07]  /*0490*/  MOV R6, 0x4b0 ;  /* 0x000004b000067802 */ /* 0x000fce0000000f00 */
[----:B------:R-:W-:Y:S05]  /*04a0*/  CALL.REL.NOINC `($__internal_1_$__cuda_sm3x_div_rn_noftz_f32_slowpath) ;  /* 0x0000000400207944 */ /* 0x000fea0003c00000 */
.L_x_10:
[----:B------:R-:W-:Y:S05]  /*04b0*/  BSYNC.RECONVERGENT B1 ;  /* 0x0000000000017941 */ /* 0x000fea0003800200 */
.L_x_9:
[----:B------:R-:W0:Y:S01]  /*04c0*/  S2UR UR5, SR_CgaCtaId ;  /* 0x00000000000579c3 */ /* 0x000e220000008800 */
[----:B------:R-:W-:Y:S02]  /*04d0*/  UMOV UR4, 0x400 ;  /* 0x0000040000047882 */ /* 0x000fe40000000000 */
[----:B0-----:R-:W-:-:S06]  /*04e0*/  ULEA UR4, UR5, UR4, 0x18 ;  /* 0x0000000405047291 */ /* 0x001fcc000f8ec0ff */
[----:B------:R-:W-:-:S05]  /*04f0*/  MOV R3, UR4 ;  /* 0x0000000400037c02 */ /* 0x000fca0008000f00 */
[----:B------:R1:W-:Y:S02]  /*0500*/  STS [R3+0x4], R0 ;  /* 0x0000040003007388 */ /* 0x0003e40000000800 */
.L_x_8:
[----:B------:R-:W-:Y:S05]  /*0510*/  BSYNC.RECONVERGENT B0 ;  /* 0x0000000000007941 */ /* 0x000fea0003800200 */
.L_x_7:
[----:B------:R-:W-:Y:S06]  /*0520*/  BAR.SYNC.DEFER_BLOCKING 0x0 ;  /* 0x0000000000007b1d */ /* 0x000fec0000010000 */
[----:B------:R-:W2:Y:S01]  /*0530*/  LDCU UR4, c[0x0][0x3a4] ;  /* 0x00007480ff0477ac */ /* 0x000ea20008000800 */
[----:B------:R-:W-:Y:S01]  /*0540*/  BSSY.RECONVERGENT B0, `(.L_x_11) ;  /* 0x0000010000007945 */ /* 0x000fe20003800200 */
[----:B01----:R-:W2:Y:S02]  /*0550*/  LDS.64 R2, [R3] ;  /* 0x0000000003027984 */ /* 0x003ea40000000a00 */
[----:B--2---:R-:W-:-:S04]  /*0560*/  FADD R6, R3, UR4 ;  /* 0x0000000403067e21 */ /* 0x004fc80008000000 */
[----:B------:R-:W-:Y:S01]  /*0570*/  VIADD R0, R6, 0xf3000000 ;  /* 0xf300000006007836 */ /* 0x000fe20000000000 */
[----:B------:R0:W1:Y:S04]  /*0580*/  MUFU.RSQ R7, R6 ;  /* 0x0000000600077308 */ /* 0x0000680000001400 */
[----:B------:R-:W-:Y:S01]  /*0590*/  ISETP.GT.U32.AND P0, PT, R0, 0x727fffff, PT ;  /* 0x727fffff0000780c */ /* 0x000fe20003f04070 */
[----:B------:R-:W-:-:S12]  /*05a0*/  FADD R0, R5, -R2 ;  /* 0x8000000205007221 */ /* 0x000fd80000000000 */
[----:B01----:R-:W-:Y:S05]  /*05b0*/  @!P0 BRA `(.L_x_12) ;  /* 0x0000000000108947 */ /* 0x003fea0003800000 */
[----:B------:R-:W-:-:S07]  /*05c0*/  MOV R9, 0x5e0 ;  /* 0x000005e000097802 */ /* 0x000fce0000000f00 */
[----:B------:R-:W-:Y:S05]  /*05d0*/  CALL.REL.NOINC `($__internal_0_$__cuda_sm20_sqrt_rn_f32_slowpath) ;  /* 0x00000000007c7944 */ /* 0x000fea0003c00000 */
[----:B------:R-:W-:Y:S01]  /*05e0*/  IMAD.MOV.U32 R3, RZ, RZ, R6 ;  /* 0x000000ffff037224 */ /* 0x000fe200078e0006 */
[----:B------:R-:W-:Y:S06]  /*05f0*/  BRA `(.L_x_13) ;  /* 0x0000000000107947 */ /* 0x000fec0003800000 */
.L_x_12:
[----:B------:R-:W-:Y:S01]  /*0600*/  FMUL.FTZ R3, R6, R7 ;  /* 0x0000000706037220 */ /* 0x000fe20000410000 */
[----:B------:R-:W-:-:S03]  /*0610*/  FMUL.FTZ R7, R7, 0.5 ;  /* 0x3f00000007077820 */ /* 0x000fc60000410000 */
[----:B------:R-:W-:-:S04]  /*0620*/  FFMA R6, -R3, R3, R6 ;  /* 0x0000000303067223 */ /* 0x000fc80000000106 */
[----:B------:R-:W-:-:S07]  /*0630*/  FFMA R3, R6, R7, R3 ;  /* 0x0000000706037223 */ /* 0x000fce0000000003 */
.L_x_13:
[----:B------:R-:W-:Y:S05]  /*0640*/  BSYNC.RECONVERGENT B0 ;  /* 0x0000000000007941 */ /* 0x000fea0003800200 */
.L_x_11:
[----:B------:R-:W0:Y:S01]  /*0650*/  MUFU.RCP R2, R3 ;  /* 0x0000000300027308 */ /* 0x000e220000001000 */
[----:B------:R-:W-:Y:S07]  /*0660*/  BSSY.RECONVERGENT B0, `(.L_x_14) ;  /* 0x000000b000007945 */ /* 0x000fee0003800200 */
[----:B------:R-:W1:Y:S01]  /*0670*/  FCHK P0, R0, R3 ;  /* 0x0000000300007302 */ /* 0x000e620000000000 */
[----:B0-----:R-:W-:-:S04]  /*0680*/  FFMA R5, R2, -R3, 1 ;  /* 0x3f80000002057423 */ /* 0x001fc80000000803 */
[----:B------:R-:W-:-:S04]  /*0690*/  FFMA R5, R2, R5, R2 ;  /* 0x0000000502057223 */ /* 0x000fc80000000002 */
[----:B------:R-:W-:-:S04]  /*06a0*/  FFMA R2, R0, R5, RZ ;  /* 0x0000000500027223 */ /* 0x000fc800000000ff */
[----:B------:R-:W-:-:S04]  /*06b0*/  FFMA R6, R2, -R3, R0 ;  /* 0x8000000302067223 */ /* 0x000fc80000000000 */
[----:B------:R-:W-:Y:S01]  /*06c0*/  FFMA R10, R5, R6, R2 ;  /* 0x00000006050a7223 */ /* 0x000fe20000000002 */
[----:B-1----:R-:W-:Y:S06]  /*06d0*/  @!P0 BRA `(.L_x_15) ;  /* 0x00000000000c8947 */ /* 0x002fec0003800000 */
[----:B------:R-:W-:-:S07]  /*06e0*/  MOV R6, 0x700 ;  /* 0x0000070000067802 */ /* 0x000fce0000000f00 */
[----:B------:R-:W-:Y:S05]  /*06f0*/  CALL.REL.NOINC `($__internal_1_$__cuda_sm3x_div_rn_noftz_f32_slowpath) ;  /* 0x00000000008c7944 */ /* 0x000fea0003c00000 */
[----:B------:R-:W-:-:S07]  /*0700*/  MOV R10, R0 ;  /* 0x00000000000a7202 */ /* 0x000fce0000000f00 */
.L_x_15:
[----:B------:R-:W-:Y:S05]  /*0710*/  BSYNC.RECONVERGENT B0 ;  /* 0x0000000000007941 */ /* 0x000fea0003800200 */
.L_x_14:
[----:B------:R-:W0:Y:S08]  /*0720*/  LDC.64 R2, c[0x0][0x390] ;  /* 0x0000e400ff027b82 */ /* 0x000e300000000a00 */
[----:B------:R-:W1:Y:S08]  /*0730*/  LDC.64 R6, c[0x0][0x398] ;  /* 0x0000e600ff067b82 */ /* 0x000e700000000a00 */
[----:B------:R-:W2:Y:S01]  /*0740*/  LDC.64 R8, c[0x0][0x388] ;  /* 0x0000e200ff087b82 */ /* 0x000ea20000000a00 */
[----:B0-----:R-:W-:-:S06]  /*0750*/  IMAD.WIDE R2, R4, 0x4, R2 ;  /* 0x0000000404027825 */ /* 0x001fcc00078e0202 */
[----:B------:R-:W3:Y:S01]  /*0760*/  LDG.E R3, desc[UR6][R2.64] ;  /* 0x0000000602037981 */ /* 0x000ee2000c1e1900 */
[----:B-1----:R-:W-:-:S06]  /*0770*/  IMAD.WIDE R6, R4, 0x4, R6 ;  /* 0x0000000404067825 */ /* 0x002fcc00078e0206 */
[----:B------:R-:W3:Y:S01]  /*0780*/  LDG.E R6, desc[UR6][R6.64] ;  /* 0x0000000606067981 */ /* 0x000ee2000c1e1900 */
[----:B--2---:R-:W-:-:S04]  /*0790*/  IMAD.WIDE R4, R4, 0x4, R8 ;  /* 0x0000000404047825 */ /* 0x004fc800078e0208 */
[----:B---3--:R-:W-:-:S05]  /*07a0*/  FFMA R9, R3, R10, R6 ;  /* 0x0000000a03097223 */ /* 0x008fca0000000006 */
[----:B------:R-:W-:Y:S01]  /*07b0*/  STG.E desc[UR6][R4.64], R9 ;  /* 0x0000000904007986 */ /* 0x000fe2000c101906 */
[----:B------:R-:W-:Y:S05]  /*07c0*/  EXIT ;  /* 0x000000000000794d */ /* 0x000fea0003800000 */
        .weak           $__internal_0_$__cuda_sm20_sqrt_rn_f32_slowpath
        .type           $__internal_0_$__cuda_sm20_sqrt_rn_f32_slowpath,@function
        .size           $__internal_0_$__cuda_sm20_sqrt_rn_f32_slowpath,($__internal_1_$__cuda_sm3x_div_rn_noftz_f32_slowpath - $__internal_0_$__cuda_sm20_sqrt_rn_f32_slowpath)
$__internal_0_$__cuda_sm20_sqrt_rn_f32_slowpath:
[----:B------:R-:W-:-:S13]  /*07d0*/  LOP3.LUT P0, RZ, R6, 0x7fffffff, RZ, 0xc0, !PT ;  /* 0x7fffffff06ff7812 */ /* 0x000fda000780c0ff */
[----:B------:R-:W-:Y:S05]  /*07e0*/  @!P0 BRA `(.L_x_16) ;  /* 0x0000000000448947 */ /* 0x000fea0003800000 */
[----:B------:R-:W-:Y:S01]  /*07f0*/  FSETP.GEU.FTZ.AND P0, PT, R6, RZ, PT ;  /* 0x000000ff0600720b */ /* 0x000fe20003f1e000 */
[----:B------:R-:W-:-:S12]  /*0800*/  IMAD.MOV.U32 R2, RZ, RZ, R6 ;  /* 0x000000ffff027224 */ /* 0x000fd800078e0006 */
[----:B------:R-:W-:Y:S01]  /*0810*/  @!P0 IMAD.MOV.U32 R6, RZ, RZ, 0x7fffffff ;  /* 0x7fffffffff068424 */ /* 0x000fe200078e00ff */
[----:B------:R-:W-:Y:S06]  /*0820*/  @!P0 BRA `(.L_x_16) ;  /* 0x0000000000348947 */ /* 0x000fec0003800000 */
[----:B------:R-:W-:-:S13]  /*0830*/  FSETP.GTU.FTZ.AND P0, PT, |R2|, +INF , PT ;  /* 0x7f8000000200780b */ /* 0x000fda0003f1c200 */
[----:B------:R-:W-:Y:S01]  /*0840*/  @P0 FADD.FTZ R6, R2, 1 ;  /* 0x3f80000002060421 */ /* 0x000fe20000010000 */
[----:B------:R-:W-:Y:S06]  /*0850*/  @P0 BRA `(.L_x_16) ;  /* 0x0000000000280947 */ /* 0x000fec0003800000 */
[----:B------:R-:W-:-:S13]  /*0860*/  FSETP.NEU.FTZ.AND P0, PT, |R2|, +INF , PT ;  /* 0x7f8000000200780b */ /* 0x000fda0003f1d200 */
[----:B------:R-:W-:-:S04]  /*0870*/  @P0 FFMA R3, R2, 1.84467440737095516160e+19, RZ ;  /* 0x5f80000002030823 */ /* 0x000fc800000000ff */
[----:B------:R-:W0:Y:S02]  /*0880*/  @P0 MUFU.RSQ R6, R3 ;  /* 0x0000000300060308 */ /* 0x000e240000001400 */
[----:B0-----:R-:W-:Y:S01]  /*0890*/  @P0 FMUL.FTZ R8, R3, R6 ;  /* 0x0000000603080220 */ /* 0x001fe20000410000 */
[----:B------:R-:W-:Y:S01]  /*08a0*/  @P0 FMUL.FTZ R7, R6, 0.5 ;  /* 0x3f00000006070820 */ /* 0x000fe20000410000 */
[----:B------:R-:W-:Y:S02]  /*08b0*/  @!P0 MOV R6, R2 ;  /* 0x0000000200068202 */ /* 0x000fe40000000f00 */
[----:B------:R-:W-:-:S04]  /*08c0*/  @P0 FADD.FTZ R5, -R8, -RZ ;  /* 0x800000ff08050221 */ /* 0x000fc80000010100 */
[----:B------:R-:W-:-:S04]  /*08d0*/  @P0 FFMA R5, R8, R5, R3 ;  /* 0x0000000508050223 */ /* 0x000fc80000000003 */
[----:B------:R-:W-:-:S04]  /*08e0*/  @P0 FFMA R5, R5, R7, R8 ;  /* 0x0000000705050223 */ /* 0x000fc80000000008 */
[----:B------:R-:W-:-:S07]  /*08f0*/  @P0 FMUL.FTZ R6, R5, 2.3283064365386962891e-10 ;  /* 0x2f80000005060820 */ /* 0x000fce0000410000 */
.L_x_16:
[----:B------:R-:W-:Y:S02]  /*0900*/  IMAD.MOV.U32 R2, RZ, RZ, R9 ;  /* 0x000000ffff027224 */ /* 0x000fe400078e0009 */
[----:B------:R-:W-:-:S04]  /*0910*/  IMAD.MOV.U32 R3, RZ, RZ, 0x0 ;  /* 0x00000000ff037424 */ /* 0x000fc800078e00ff */
[----:B------:R-:W-:Y:S05]  /*0920*/  RET.REL.NODEC R2 `(_Z15layerNormKernelPKfPfS1_S1_if) ;  /* 0xfffffff402b47950 */ /* 0x000fea0003c3ffff */
        .weak           $__internal_1_$__cuda_sm3x_div_rn_noftz_f32_slowpath
        .type           $__internal_1_$__cuda_sm3x_div_rn_noftz_f32_slowpath,@function
        .size           $__internal_1_$__cuda_sm3x_div_rn_noftz_f32_slowpath,(.L_x_30 - $__internal_1_$__cuda_sm3x_div_rn_noftz_f32_slowpath)
$__internal_1_$__cuda_sm3x_div_rn_noftz_f32_slowpath:
[----:B------:R-:W-:Y:S01]  /*0930*/  SHF.R.U32.HI R8, RZ, 0x17, R3 ;  /* 0x00000017ff087819 */ /* 0x000fe20000011603 */
[----:B------:R-:W-:Y:S01]  /*0940*/  BSSY.RECONVERGENT B2, `(.L_x_17) ;  /* 0x0000062000027945 */ /* 0x000fe20003800200 */
[----:B------:R-:W-:Y:S02]  /*0950*/  SHF.R.U32.HI R7, RZ, 0x17, R0 ;  /* 0x00000017ff077819 */ /* 0x000fe40000011600 */
[----:B------:R-:W-:Y:S02]  /*0960*/  LOP3.LUT R12, R8, 0xff, RZ, 0xc0, !PT ;  /* 0x000000ff080c7812 */ /* 0x000fe400078ec0ff */
[----:B------:R-:W-:Y:S02]  /*0970*/  LOP3.LUT R10, R7, 0xff, RZ, 0xc0, !PT ;  /* 0x000000ff070a7812 */ /* 0x000fe400078ec0ff */
[----:B------:R-:W-:-:S03]  /*0980*/  IADD3 R9, PT, PT, R12, -0x1, RZ ;  /* 0xffffffff0c097810 */ /* 0x000fc60007ffe0ff */
[----:B------:R-:W-:Y:S01]  /*0990*/  VIADD R8, R10, 0xffffffff ;  /* 0xffffffff0a087836 */ /* 0x000fe20000000000 */
[----:B------:R-:W-:-:S04]  /*09a0*/  ISETP.GT.U32.AND P0, PT, R9, 0xfd, PT ;  /* 0x000000fd0900780c */ /* 0x000fc80003f04070 */
[----:B------:R-:W-:-:S13]  /*09b0*/  ISETP.GT.U32.OR P0, PT, R8, 0xfd, P0 ;  /* 0x000000fd0800780c */ /* 0x000fda0000704470 */
[----:B------:R-:W-:Y:S01]  /*09c0*/  @!P0 IMAD.MOV.U32 R7, RZ, RZ, RZ ;  /* 0x000000ffff078224 */ /* 0x000fe200078e00ff */
[----:B------:R-:W-:Y:S06]  /*09d0*/  @!P0 BRA `(.L_x_18) ;  /* 0x00000000005c8947 */ /* 0x000fec0003800000 */
[----:B------:R-:W-:Y:S02]  /*09e0*/  FSETP.GTU.FTZ.AND P0, PT, |R0|, +INF , PT ;  /* 0x7f8000000000780b */ /* 0x000fe40003f1c200 */
[----:B------:R-:W-:-:S04]  /*09f0*/  FSETP.GTU.FTZ.AND P1, PT, |R3|, +INF , PT ;  /* 0x7f8000000300780b */ /* 0x000fc80003f3c200 */
[----:B------:R-:W-:-:S13]  /*0a00*/  PLOP3.LUT P0, PT, P0, P1, PT, 0xf8, 0x8f ;  /* 0x00000000008f781c */ /* 0x000fda0000703f70 */
[----:B------:R-:W-:Y:S05]  /*0a10*/  @P0 BRA `(.L_x_19) ;  /* 0x00000004004c0947 */ /* 0x000fea0003800000 */
[----:B------:R-:W-:-:S13]  /*0a20*/  LOP3.LUT P0, RZ, R3, 0x7fffffff, R0, 0xc8, !PT ;  /* 0x7fffffff03ff7812 */ /* 0x000fda000780c800 */
[----:B------:R-:W-:Y:S05]  /*0a30*/  @!P0 BRA `(.L_x_20) ;  /* 0x00000004003c8947 */ /* 0x000fea0003800000 */
[C---:B------:R-:W-:Y:S02]  /*0a40*/  FSETP.NEU.FTZ.AND P2, PT, |R0|.reuse, +INF , PT ;  /* 0x7f8000000000780b */ /* 0x040fe40003f5d200 */
[----:B------:R-:W-:Y:S02]  /*0a50*/  FSETP.NEU.FTZ.AND P1, PT, |R3|, +INF , PT ;  /* 0x7f8000000300780b */ /* 0x000fe40003f3d200 */
[----:B------:R-:W-:-:S11]  /*0a60*/  FSETP.NEU.FTZ.AND P0, PT, |R0|, +INF , PT ;  /* 0x7f8000000000780b */ /* 0x000fd60003f1d200 */
[----:B------:R-:W-:Y:S05]  /*0a70*/  @!P1 BRA !P2, `(.L_x_20) ;  /* 0x00000004002c9947 */ /* 0x000fea0005000000 */
[----:B------:R-:W-:-:S04]  /*0a80*/  LOP3.LUT P2, RZ, R0, 0x7fffffff, RZ, 0xc0, !PT ;  /* 0x7fffffff00ff7812 */ /* 0x000fc8000784c0ff */
[----:B------:R-:W-:-:S13]  /*0a90*/  PLOP3.LUT P1, PT, P1, P2, PT, 0x2f, 0xf2 ;  /* 0x0000000000f2781c */ /* 0x000fda0000f24577 */
[----:B------:R-:W-:Y:S05]  /*0aa0*/  @P1 BRA `(.L_x_21) ;  /* 0x0000000400181947 */ /* 0x000fea0003800000 */
[----:B------:R-:W-:-:S04]  /*0ab0*/  LOP3.LUT P1, RZ, R3, 0x7fffffff, RZ, 0xc0, !PT ;  /* 0x7fffffff03ff7812 */ /* 0x000fc8000782c0ff */
[----:B------:R-:W-:-:S13]  /*0ac0*/  PLOP3.LUT P0, PT, P0, P1, PT, 0x2f, 0xf2 ;  /* 0x0000000000f2781c */ /* 0x000fda0000702577 */
[----:B------:R-:W-:Y:S05]  /*0ad0*/  @P0 BRA `(.L_x_22) ;  /* 0x0000000400000947 */ /* 0x000fea0003800000 */
[----:B------:R-:W-:Y:S02]  /*0ae0*/  ISETP.GE.AND P0, PT, R8, RZ, PT ;  /* 0x000000ff0800720c */ /* 0x000fe40003f06270 */
[----:B------:R-:W-:-:S11]  /*0af0*/  ISETP.GE.AND P1, PT, R9, RZ, PT ;  /* 0x000000ff0900720c */ /* 0x000fd60003f26270 */
[----:B------:R-:W-:Y:S01]  /*0b00*/  @P0 MOV R7, RZ ;  /* 0x000000ff00070202 */ /* 0x000fe20000000f00 */
[----:B------:R-:W-:Y:S02]  /*0b10*/  @!P0 IMAD.MOV.U32 R7, RZ, RZ, -0x40 ;  /* 0xffffffc0ff078424 */ /* 0x000fe400078e00ff */
[----:B------:R-:W-:Y:S01]  /*0b20*/  @!P0 FFMA R0, R0, 1.84467440737095516160e+19, RZ ;  /* 0x5f80000000008823 */ /* 0x000fe200000000ff */
[----:B------:R-:W-:Y:S02]  /*0b30*/  @!P1 FFMA R3, R3, 1.84467440737095516160e+19, RZ ;  /* 0x5f80000003039823 */ /* 0x000fe400000000ff */
[----:B------:R-:W-:-:S07]  /*0b40*/  @!P1 IADD3 R7, PT, PT, R7, 0x40, RZ ;  /* 0x0000004007079810 */ /* 0x000fce0007ffe0ff */
.L_x_18:
[----:B------:R-:W-:Y:S01]  /*0b50*/  LEA R8, R12, 0xc0800000, 0x17 ;  /* 0xc08000000c087811 */ /* 0x000fe200078eb8ff */
[----:B------:R-:W-:Y:S04]  /*0b60*/  BSSY.RECONVERGENT B3, `(.L_x_23) ;  /* 0x0000036000037945 */ /* 0x000fe80003800200 */
[----:B------:R-:W-:Y:S01]  /*0b70*/  IMAD.IADD R8, R3, 0x1, -R8 ;  /* 0x0000000103087824 */ /* 0x000fe200078e0a08 */
[----:B------:R-:W-:-:S03]  /*0b80*/  IADD3 R3, PT, PT, R10, -0x7f, RZ ;  /* 0xffffff810a037810 */ /* 0x000fc60007ffe0ff */
[----:B------:R0:W1:Y:S01]  /*0b90*/  MUFU.RCP R9, R8 ;  /* 0x0000000800097308 */ /* 0x0000620000001000 */
[----:B------:R-:W-:Y:S01]  /*0ba0*/  FADD.FTZ R11, -R8, -RZ ;  /* 0x800000ff080b7221 */ /* 0x000fe20000010100 */
[C---:B------:R-:W-:Y:S01]  /*0bb0*/  IMAD R0, R3.reuse, -0x800000, R0 ;  /* 0xff80000003007824 */ /* 0x040fe200078e0200 */
[----:B0-----:R-:W-:-:S05]  /*0bc0*/  IADD3 R8, PT, PT, R3, 0x7f, -R12 ;  /* 0x0000007f03087810 */ /* 0x001fca0007ffe80c */
[----:B------:R-:W-:Y:S02]  /*0bd0*/  IMAD.IADD R8, R8, 0x1, R7 ;  /* 0x0000000108087824 */ /* 0x000fe400078e0207 */
[----:B-1----:R-:W-:-:S04]  /*0be0*/  FFMA R10, R9, R11, 1 ;  /* 0x3f800000090a7423 */ /* 0x002fc8000000000b */
[----:B------:R-:W-:-:S04]  /*0bf0*/  FFMA R14, R9, R10, R9 ;  /* 0x0000000a090e7223 */ /* 0x000fc80000000009 */
[----:B------:R-:W-:-:S04]  /*0c00*/  FFMA R9, R0, R14, RZ ;  /* 0x0000000e00097223 */ /* 0x000fc800000000ff */
[----:B------:R-:W-:-:S04]  /*0c10*/  FFMA R10, R11, R9, R0 ;  /* 0x000000090b0a7223 */ /* 0x000fc80000000000 */
[----:B------:R-:W-:-:S04]  /*0c20*/  FFMA R9, R14, R10, R9 ;  /* 0x0000000a0e097223 */ /* 0x000fc80000000009 */
[----:B------:R-:W-:-:S04]  /*0c30*/  FFMA R10, R11, R9, R0 ;  /* 0x000000090b0a7223 */ /* 0x000fc80000000000 */
[----:B------:R-:W-:-:S05]  /*0c40*/  FFMA R0, R14, R10, R9 ;  /* 0x0000000a0e007223 */ /* 0x000fca0000000009 */
[----:B------:R-:W-:-:S04]  /*0c50*/  SHF.R.U32.HI R3, RZ, 0x17, R0 ;  /* 0x00000017ff037819 */ /* 0x000fc80000011600 */
[----:B------:R-:W-:-:S04]  /*0c60*/  LOP3.LUT R3, R3, 0xff, RZ, 0xc0, !PT ;  /* 0x000000ff03037812 */ /* 0x000fc800078ec0ff */
[----:B------:R-:W-:-:S05]  /*0c70*/  IADD3 R11, PT, PT, R3, R8, RZ ;  /* 0x00000008030b7210 */ /* 0x000fca0007ffe0ff */
[----:B------:R-:W-:-:S05]  /*0c80*/  VIADD R3, R11, 0xffffffff ;  /* 0xffffffff0b037836 */ /* 0x000fca0000000000 */
[----:B------:R-:W-:-:S13]  /*0c90*/  ISETP.GE.U32.AND P0, PT, R3, 0xfe, PT ;  /* 0x000000fe0300780c */ /* 0x000fda0003f06070 */
[----:B------:R-:W-:Y:S05]  /*0ca0*/  @!P0 BRA `(.L_x_24) ;  /* 0x0000000000808947 */ /* 0x000fea0003800000 */
[----:B------:R-:W-:-:S13]  /*0cb0*/  ISETP.GT.AND P0, PT, R11, 0xfe, PT ;  /* 0x000000fe0b00780c */ /* 0x000fda0003f04270 */
[----:B------:R-:W-:Y:S05]  /*0cc0*/  @P0 BRA `(.L_x_25) ;  /* 0x00000000006c0947 */ /* 0x000fea0003800000 */
[----:B------:R-:W-:-:S13]  /*0cd0*/  ISETP.GE.AND P0, PT, R11, 0x1, PT ;  /* 0x000000010b00780c */ /* 0x000fda0003f06270 */
[----:B------:R-:W-:Y:S05]  /*0ce0*/  @P0 BRA `(.L_x_26) ;  /* 0x0000000000740947 */ /* 0x000fea0003800000 */
[----:B------:R-:W-:Y:S02]  /*0cf0*/  ISETP.GE.AND P0, PT, R11, -0x18, PT ;  /* 0xffffffe80b00780c */ /* 0x000fe40003f06270 */
[----:B------:R-:W-:-:S11]  /*0d00*/  LOP3.LUT R0, R0, 0x80000000, RZ, 0xc0, !PT ;  /* 0x8000000000007812 */ /* 0x000fd600078ec0ff */
[----:B------:R-:W-:Y:S05]  /*0d10*/  @!P0 BRA `(.L_x_26) ;  /* 0x0000000000688947 */ /* 0x000fea0003800000 */
[CCC-:B------:R-:W-:Y:S01]  /*0d20*/  FFMA.RZ R3, R14.reuse, R10.reuse, R9.reuse ;  /* 0x0000000a0e037223 */ /* 0x1c0fe2000000c009 */
[CCC-:B------:R-:W-:Y:S01]  /*0d30*/  FFMA.RM R8, R14.reuse, R10.reuse, R9.reuse ;  /* 0x0000000a0e087223 */ /* 0x1c0fe20000004009 */
[C---:B------:R-:W-:Y:S02]  /*0d40*/  ISETP.NE.AND P2, PT, R11.reuse, RZ, PT ;  /* 0x000000ff0b00720c */ /* 0x040fe40003f45270 */
[----:B------:R-:W-:Y:S02]  /*0d50*/  ISETP.NE.AND P1, PT, R11, RZ, PT ;  /* 0x000000ff0b00720c */ /* 0x000fe40003f25270 */
[----:B------:R-:W-:Y:S01]  /*0d60*/  LOP3.LUT R7, R3, 0x7fffff, RZ, 0xc0, !PT ;  /* 0x007fffff03077812 */ /* 0x000fe200078ec0ff */
[----:B------:R-:W-:Y:S01]  /*0d70*/  FFMA.RP R3, R14, R10, R9 ;  /* 0x0000000a0e037223 */ /* 0x000fe20000008009 */
[----:B------:R-:W-:Y:S01]  /*0d80*/  IADD3 R10, PT, PT, R11, 0x20, RZ ;  /* 0x000000200b0a7810 */ /* 0x000fe20007ffe0ff */
[----:B------:R-:W-:Y:S01]  /*0d90*/  IMAD.MOV R9, RZ, RZ, -R11 ;  /* 0x000000ffff097224 */ /* 0x000fe200078e0a0b */
[----:B------:R-:W-:-:S02]  /*0da0*/  LOP3.LUT R7, R7, 0x800000, RZ, 0xfc, !PT ;  /* 0x0080000007077812 */ /* 0x000fc400078efcff */
[----:B------:R-:W-:Y:S02]  /*0db0*/  FSETP.NEU.FTZ.AND P0, PT, R3, R8, PT ;  /* 0x000000080300720b */ /* 0x000fe40003f1d000 */
[----:B------:R-:W-:Y:S02]  /*0dc0*/  SHF.L.U32 R10, R7, R10, RZ ;  /* 0x0000000a070a7219 */ /* 0x000fe400000006ff */
[----:B------:R-:W-:Y:S02]  /*0dd0*/  SEL R8, R9, RZ, P2 ;  /* 0x000000ff09087207 */ /* 0x000fe40001000000 */
[----:B------:R-:W-:Y:S02]  /*0de0*/  ISETP.NE.AND P1, PT, R10, RZ, P1 ;  /* 0x000000ff0a00720c */ /* 0x000fe40000f25270 */
[----:B------:R-:W-:Y:S02]  /*0df0*/  SHF.R.U32.HI R8, RZ, R8, R7 ;  /* 0x00000008ff087219 */ /* 0x000fe40000011607 */
[----:B------:R-:W-:-:S02]  /*0e00*/  PLOP3.LUT P0, PT, P0, P1, PT, 0xf8, 0x8f ;  /* 0x00000000008f781c */ /* 0x000fc40000703f70 */
[----:B------:R-:W-:Y:S02]  /*0e10*/  SHF.R.U32.HI R10, RZ, 0x1, R8 ;  /* 0x00000001ff0a7819 */ /* 0x000fe40000011608 */
[----:B------:R-:W-:-:S04]  /*0e20*/  SEL R3, RZ, 0x1, !P0 ;  /* 0x00000001ff037807 */ /* 0x000fc80004000000 */
[----:B------:R-:W-:-:S04]  /*0e30*/  LOP3.LUT R3, R3, 0x1, R10, 0xf8, !PT ;  /* 0x0000000103037812 */ /* 0x000fc800078ef80a */
[----:B------:R-:W-:-:S04]  /*0e40*/  LOP3.LUT R3, R3, R8, RZ, 0xc0, !PT ;  /* 0x0000000803037212 */ /* 0x000fc800078ec0ff */
[----:B------:R-:W-:-:S04]  /*0e50*/  IADD3 R3, PT, PT, R10, R3, RZ ;  /* 0x000000030a037210 */ /* 0x000fc80007ffe0ff */
[----:B------:R-:W-:Y:S01]  /*0e60*/  LOP3.LUT R0, R3, R0, RZ, 0xfc, !PT ;  /* 0x0000000003007212 */ /* 0x000fe200078efcff */
[----:B------:R-:W-:Y:S06]  /*0e70*/  BRA `(.L_x_26) ;  /* 0x0000000000107947 */ /* 0x000fec0003800000 */
.L_x_25:
[----:B------:R-:W-:-:S04]  /*0e80*/  LOP3.LUT R0, R0, 0x80000000, RZ, 0xc0, !PT ;  /* 0x8000000000007812 */ /* 0x000fc800078ec0ff */
[----:B------:R-:W-:Y:S01]  /*0e90*/  LOP3.LUT R0, R0, 0x7f800000, RZ, 0xfc, !PT ;  /* 0x7f80000000007812 */ /* 0x000fe200078efcff */
[----:B------:R-:W-:Y:S06]  /*0ea0*/  BRA `(.L_x_26) ;  /* 0x0000000000047947 */ /* 0x000fec0003800000 */
.L_x_24:
[----:B------:R-:W-:-:S07]  /*0eb0*/  IMAD R0, R8, 0x800000, R0 ;  /* 0x0080000008007824 */ /* 0x000fce00078e0200 */
.L_x_26:
[----:B------:R-:W-:Y:S05]  /*0ec0*/  BSYNC.RECONVERGENT B3 ;  /* 0x0000000000037941 */ /* 0x000fea0003800200 */
.L_x_23:
[----:B------:R-:W-:Y:S05]  /*0ed0*/  BRA `(.L_x_27) ;  /* 0x0000000000207947 */ /* 0x000fea0003800000 */
.L_x_22:
[----:B------:R-:W-:-:S04]  /*0ee0*/  LOP3.LUT R0, R3, 0x80000000, R0, 0x48, !PT ;  /* 0x8000000003007812 */ /* 0x000fc800078e4800 */
[----:B------:R-:W-:Y:S01]  /*0ef0*/  LOP3.LUT R0, R0, 0x7f800000, RZ, 0xfc, !PT ;  /* 0x7f80000000007812 */ /* 0x000fe200078efcff */
[----:B------:R-:W-:Y:S06]  /*0f00*/  BRA `(.L_x_27) ;  /* 0x0000000000147947 */ /* 0x000fec0003800000 */
.L_x_21:
[----:B------:R-:W-:Y:S01]  /*0f10*/  LOP3.LUT R0, R3, 0x80000000, R0, 0x48, !PT ;  /* 0x8000000003007812 */ /* 0x000fe200078e4800 */
[----:B------:R-:W-:Y:S06]  /*0f20*/  BRA `(.L_x_27) ;  /* 0x00000000000c7947 */ /* 0x000fec0003800000 */
.L_x_20:
[----:B------:R-:W0:Y:S01]  /*0f30*/  MUFU.RSQ R0, -QNAN ;  /* 0xffc0000000007908 */ /* 0x000e220000001400 */
[----:B------:R-:W-:Y:S05]  /*0f40*/  BRA `(.L_x_27) ;  /* 0x0000000000047947 */ /* 0x000fea0003800000 */
.L_x_19:
[----:B------:R-:W-:-:S07]  /*0f50*/  FADD.FTZ R0, R0, R3 ;  /* 0x0000000300007221 */ /* 0x000fce0000010000 */
.L_x_27:
[----:B------:R-:W-:Y:S05]  /*0f60*/  BSYNC.RECONVERGENT B2 ;  /* 0x0000000000027941 */ /* 0x000fea0003800200 */
.L_x_17:
[----:B------:R-:W-:-:S04]  /*0f70*/  HFMA2 R7, -RZ, RZ, 0, 0 ;  /* 0x00000000ff077431 */ /* 0x000fc800000001ff */
[----:B0-----:R-:W-:Y:S05]  /*0f80*/  RET.REL.NODEC R6 `(_Z15layerNormKernelPKfPfS1_S1_if) ;  /* 0xfffffff0061c7950 */ /* 0x001fea0003c3ffff */
.L_x_28:
[----:B------:R-:W-:-:S00]  /*0f90*/  BRA `(.L_x_28) ;  /* 0xfffffffc00fc7947 */ /* 0x000fc0000383ffff */
[----:B------:R-:W-:-:S00]  /*0fa0*/  NOP ;  /* 0x0000000000007918 */ /* 0x000fc00000000000 */
        /* <DEDUP_REMOVED lines=13> */
.L_x_30:


//--------------------- .nv.shared._Z15layerNormKernelPKfPfS1_S1_if --------------------------
	.section	.nv.shared._Z15layerNormKernelPKfPfS1_S1_if,"aw",@nobits
	.sectionflags	@""
	.align	16
	.zero		1024


//--------------------- .nv.shared.reserved.0     --------------------------
	.section	.nv.shared.reserved.0,"aw",@nobits
	.weak		__nv_reservedSMEM_offset_0_alias
	.size		__nv_reservedSMEM_offset_0_alias, 0, 64
	.other		__nv_reservedSMEM_offset_0_alias,@"STO_CUDA_RESERVED_SHARED STV_DEFAULT"
__nv_reservedSMEM_offset_0_alias:
	.zero		0
	.zero		64


//--------------------- .nv.constant0._Z15layerNormKernelPKfPfS1_S1_if --------------------------
	.section	.nv.constant0._Z15layerNormKernelPKfPfS1_S1_if,"a",@progbits
	.sectionflags	@""
	.align	4
.nv.constant0._Z15layerNormKernelPKfPfS1_S1_if:
	.zero		936


//--------------------- SYMBOLS --------------------------

	.type		.nv.reservedSmem.offset0,@object
	.size		.nv.reservedSmem.offset0,0x4
	.type		.nv.reservedSmem.cap,@object
	.size		.nv.reservedSmem.cap,0x4
